//
// Generated by NVIDIA NVVM Compiler
//
// Compiler Build ID: CL-36424714
// Cuda compilation tools, release 13.0, V13.0.88
// Based on NVVM 20.0.0
//

.version 9.0
.target sm_100
.address_size 64

	// .globl	_Z17step_periodic_AosPiii
.extern .shared .align 16 .b8 buffer[];

.visible .entry _Z17step_periodic_AosPiii(
	.param .u64 .ptr .align 1 _Z17step_periodic_AosPiii_param_0,
	.param .u32 _Z17step_periodic_AosPiii_param_1,
	.param .u32 _Z17step_periodic_AosPiii_param_2
)
{
	.reg .pred 	%p<43>;
	.reg .b32 	%r<124>;
	.reg .b64 	%rd<11>;

	ld.param.u64 	%rd6, [_Z17step_periodic_AosPiii_param_0];
	ld.param.u32 	%r33, [_Z17step_periodic_AosPiii_param_1];
	ld.param.u32 	%r34, [_Z17step_periodic_AosPiii_param_2];
	cvta.to.global.u64 	%rd1, %rd6;
	mov.u32 	%r121, %tid.x;
	mov.u32 	%r35, %ctaid.x;
	mov.u32 	%r36, %ntid.x;
	mad.lo.s32 	%r2, %r35, %r36, %r121;
	setp.gt.u32 	%p1, %r121, 255;
	@%p1 bra 	$L__BB0_43;
	mul.lo.s32 	%r3, %r34, %r33;
	setp.ge.s32 	%p2, %r121, %r3;
	@%p2 bra 	$L__BB0_43;
	not.b32 	%r37, %r121;
	add.s32 	%r4, %r3, %r37;
	and.b32  	%r38, %r4, 256;
	setp.ne.s32 	%p3, %r38, 0;
	@%p3 bra 	$L__BB0_16;
	shl.b32 	%r39, %r121, 2;
	mul.wide.u32 	%rd7, %r39, 4;
	add.s64 	%rd2, %rd1, %rd7;
	ld.global.u32 	%r5, [%rd2];
	setp.ne.s32 	%p4, %r5, 1;
	@%p4 bra 	$L__BB0_5;
	ld.global.u32 	%r40, [%rd2+8];
	setp.eq.s32 	%p5, %r40, 1;
	@%p5 bra 	$L__BB0_12;
$L__BB0_5:
	ld.global.u32 	%r6, [%rd2+4];
	setp.eq.s32 	%p6, %r6, 1;
	@%p6 bra 	$L__BB0_7;
	ld.global.u32 	%r117, [%rd2+12];
	bra.uni 	$L__BB0_8;
$L__BB0_7:
	ld.global.u32 	%r117, [%rd2+12];
	setp.eq.s32 	%p7, %r117, 1;
	@%p7 bra 	$L__BB0_9;
$L__BB0_8:
	shl.b32 	%r41, %r121, 4;
	mov.u32 	%r42, buffer;
	add.s32 	%r43, %r42, %r41;
	ld.global.u32 	%r44, [%rd2+8];
	st.shared.v4.u32 	[%r43], {%r5, %r6, %r44, %r117};
	bra.uni 	$L__BB0_15;
$L__BB0_9:
	setp.ne.s32 	%p8, %r5, 0;
	@%p8 bra 	$L__BB0_15;
	ld.global.u32 	%r45, [%rd2+8];
	setp.ne.s32 	%p9, %r45, 0;
	@%p9 bra 	$L__BB0_15;
	shl.b32 	%r46, %r121, 4;
	mov.u32 	%r47, buffer;
	add.s32 	%r48, %r47, %r46;
	mov.b32 	%r49, 0;
	mov.b32 	%r50, 1;
	st.shared.v4.u32 	[%r48], {%r50, %r49, %r50, %r49};
	bra.uni 	$L__BB0_15;
$L__BB0_12:
	ld.global.u32 	%r51, [%rd2+4];
	setp.ne.s32 	%p10, %r51, 0;
	@%p10 bra 	$L__BB0_15;
	ld.global.u32 	%r52, [%rd2+12];
	setp.ne.s32 	%p11, %r52, 0;
	@%p11 bra 	$L__BB0_15;
	shl.b32 	%r53, %r121, 4;
	mov.u32 	%r54, buffer;
	add.s32 	%r55, %r54, %r53;
	mov.b32 	%r56, 1;
	mov.b32 	%r57, 0;
	st.shared.v4.u32 	[%r55], {%r57, %r56, %r57, %r56};
$L__BB0_15:
	add.s32 	%r121, %r121, 256;
$L__BB0_16:
	setp.lt.u32 	%p12, %r4, 256;
	@%p12 bra 	$L__BB0_43;
	shl.b32 	%r58, %r121, 4;
	mov.u32 	%r59, buffer;
	add.s32 	%r60, %r58, %r59;
	add.s32 	%r120, %r60, 4096;
	shl.b32 	%r119, %r121, 2;
$L__BB0_18:
	mul.wide.u32 	%rd8, %r119, 4;
	add.s64 	%rd3, %rd1, %rd8;
	ld.global.u32 	%r17, [%rd3];
	setp.ne.s32 	%p13, %r17, 1;
	@%p13 bra 	$L__BB0_23;
	ld.global.u32 	%r61, [%rd3+8];
	setp.ne.s32 	%p14, %r61, 1;
	@%p14 bra 	$L__BB0_23;
	ld.global.u32 	%r66, [%rd3+4];
	setp.ne.s32 	%p19, %r66, 0;
	@%p19 bra 	$L__BB0_30;
	ld.global.u32 	%r67, [%rd3+12];
	setp.ne.s32 	%p20, %r67, 0;
	@%p20 bra 	$L__BB0_30;
	mov.b32 	%r68, 1;
	mov.b32 	%r69, 0;
	st.shared.v4.u32 	[%r120+-4096], {%r69, %r68, %r69, %r68};
	bra.uni 	$L__BB0_30;
$L__BB0_23:
	ld.global.u32 	%r18, [%rd3+4];
	setp.eq.s32 	%p15, %r18, 1;
	@%p15 bra 	$L__BB0_26;
	ld.global.u32 	%r122, [%rd3+12];
$L__BB0_25:
	ld.global.u32 	%r62, [%rd3+8];
	st.shared.v4.u32 	[%r120+-4096], {%r17, %r18, %r62, %r122};
	bra.uni 	$L__BB0_30;
$L__BB0_26:
	ld.global.u32 	%r122, [%rd3+12];
	setp.ne.s32 	%p16, %r122, 1;
	@%p16 bra 	$L__BB0_25;
	setp.ne.s32 	%p17, %r17, 0;
	@%p17 bra 	$L__BB0_30;
	ld.global.u32 	%r63, [%rd3+8];
	setp.ne.s32 	%p18, %r63, 0;
	@%p18 bra 	$L__BB0_30;
	mov.b32 	%r64, 0;
	mov.b32 	%r65, 1;
	st.shared.v4.u32 	[%r120+-4096], {%r65, %r64, %r65, %r64};
$L__BB0_30:
	add.s32 	%r70, %r119, 1024;
	mul.wide.u32 	%rd9, %r70, 4;
	add.s64 	%rd4, %rd1, %rd9;
	ld.global.u32 	%r22, [%rd4];
	setp.ne.s32 	%p21, %r22, 1;
	@%p21 bra 	$L__BB0_32;
	ld.global.u32 	%r71, [%rd4+8];
	setp.eq.s32 	%p22, %r71, 1;
	@%p22 bra 	$L__BB0_39;
$L__BB0_32:
	ld.global.u32 	%r23, [%rd4+4];
	setp.eq.s32 	%p23, %r23, 1;
	@%p23 bra 	$L__BB0_34;
	ld.global.u32 	%r123, [%rd4+12];
	bra.uni 	$L__BB0_35;
$L__BB0_34:
	ld.global.u32 	%r123, [%rd4+12];
	setp.eq.s32 	%p24, %r123, 1;
	@%p24 bra 	$L__BB0_36;
$L__BB0_35:
	ld.global.u32 	%r72, [%rd4+8];
	st.shared.v4.u32 	[%r120], {%r22, %r23, %r72, %r123};
	bra.uni 	$L__BB0_42;
$L__BB0_36:
	setp.ne.s32 	%p25, %r22, 0;
	@%p25 bra 	$L__BB0_42;
	ld.global.u32 	%r73, [%rd4+8];
	setp.ne.s32 	%p26, %r73, 0;
	@%p26 bra 	$L__BB0_42;
	mov.b32 	%r74, 0;
	mov.b32 	%r75, 1;
	st.shared.v4.u32 	[%r120], {%r75, %r74, %r75, %r74};
	bra.uni 	$L__BB0_42;
$L__BB0_39:
	ld.global.u32 	%r76, [%rd4+4];
	setp.ne.s32 	%p27, %r76, 0;
	@%p27 bra 	$L__BB0_42;
	ld.global.u32 	%r77, [%rd4+12];
	setp.ne.s32 	%p28, %r77, 0;
	@%p28 bra 	$L__BB0_42;
	mov.b32 	%r78, 1;
	mov.b32 	%r79, 0;
	st.shared.v4.u32 	[%r120], {%r79, %r78, %r79, %r78};
$L__BB0_42:
	add.s32 	%r121, %r121, 512;
	add.s32 	%r120, %r120, 8192;
	add.s32 	%r119, %r119, 2048;
	setp.lt.s32 	%p29, %r121, %r3;
	@%p29 bra 	$L__BB0_18;
$L__BB0_43:
	bar.sync 	0;
	mul.lo.s32 	%r80, %r34, %r33;
	setp.ge.s32 	%p30, %r2, %r80;
	@%p30 bra 	$L__BB0_60;
	rem.s32 	%r30, %r2, %r34;
	div.s32 	%r31, %r2, %r33;
	setp.lt.s32 	%p31, %r30, 1;
	selp.b32 	%r82, %r34, %r30, %p31;
	mul.lo.s32 	%r32, %r31, %r33;
	add.s32 	%r83, %r82, %r32;
	shl.b32 	%r84, %r83, 4;
	mov.u32 	%r85, buffer;
	add.s32 	%r86, %r84, %r85;
	ld.shared.u32 	%r81, [%r86+-16];
	shl.b32 	%r87, %r2, 2;
	mul.wide.s32 	%rd10, %r87, 4;
	add.s64 	%rd5, %rd1, %rd10;
	setp.eq.s32 	%p32, %r81, 0;
	@%p32 bra 	$L__BB0_47;
	setp.ne.s32 	%p33, %r81, 1;
	@%p33 bra 	$L__BB0_48;
	mov.b32 	%r89, 1;
	st.global.u32 	[%rd5], %r89;
	bra.uni 	$L__BB0_48;
$L__BB0_47:
	mov.b32 	%r88, 0;
	st.global.u32 	[%rd5], %r88;
$L__BB0_48:
	add.s32 	%r91, %r30, 1;
	setp.eq.s32 	%p34, %r91, %r34;
	selp.b32 	%r92, 0, %r91, %p34;
	add.s32 	%r93, %r92, %r32;
	shl.b32 	%r94, %r93, 4;
	add.s32 	%r96, %r85, %r94;
	ld.shared.u32 	%r90, [%r96+8];
	setp.eq.s32 	%p35, %r90, 0;
	@%p35 bra 	$L__BB0_51;
	setp.ne.s32 	%p36, %r90, 1;
	@%p36 bra 	$L__BB0_52;
	mov.b32 	%r98, 1;
	st.global.u32 	[%rd5+8], %r98;
	bra.uni 	$L__BB0_52;
$L__BB0_51:
	mov.b32 	%r97, 0;
	st.global.u32 	[%rd5+8], %r97;
$L__BB0_52:
	setp.lt.s32 	%p37, %r31, 1;
	selp.b32 	%r100, %r33, %r31, %p37;
	add.s32 	%r101, %r100, -1;
	mad.lo.s32 	%r102, %r101, %r33, %r30;
	shl.b32 	%r103, %r102, 4;
	add.s32 	%r105, %r85, %r103;
	ld.shared.u32 	%r99, [%r105+4];
	setp.eq.s32 	%p38, %r99, 0;
	@%p38 bra 	$L__BB0_55;
	setp.ne.s32 	%p39, %r99, 1;
	@%p39 bra 	$L__BB0_56;
	mov.b32 	%r107, 1;
	st.global.u32 	[%rd5+4], %r107;
	bra.uni 	$L__BB0_56;
$L__BB0_55:
	mov.b32 	%r106, 0;
	st.global.u32 	[%rd5+4], %r106;
$L__BB0_56:
	add.s32 	%r109, %r31, 1;
	setp.eq.s32 	%p40, %r109, %r33;
	selp.b32 	%r110, 0, %r109, %p40;
	mad.lo.s32 	%r111, %r110, %r33, %r30;
	shl.b32 	%r112, %r111, 4;
	add.s32 	%r114, %r85, %r112;
	ld.shared.u32 	%r108, [%r114+12];
	setp.eq.s32 	%p41, %r108, 0;
	@%p41 bra 	$L__BB0_59;
	setp.ne.s32 	%p42, %r108, 1;
	@%p42 bra 	$L__BB0_60;
	mov.b32 	%r116, 1;
	st.global.u32 	[%rd5+12], %r116;
	bra.uni 	$L__BB0_60;
$L__BB0_59:
	mov.b32 	%r115, 0;
	st.global.u32 	[%rd5+12], %r115;
$L__BB0_60:
	ret;

}


// ===== COMPILED SASS (sm_100) =====

	.target	sm_100

	.elftype	@"ET_EXEC"


//--------------------- .note.nv.tkinfo           --------------------------
	.section	.note.nv.tkinfo,"",@"SHT_NOTE"
	.sectionflags	@"SHF_NOTE_NV_TKINFO"
	.tkinfo
        /*0018*/ 	.word	0x00000002
        /*0030*/ 	.string	""
        /*0030*/ 	.string	"ptxas"
        /*0030*/ 	.string	"Cuda compilation tools, release 13.0, V13.0.88"
        /*0030*/ 	.string	"Build cuda_13.0.r13.0/compiler.36424714_0"
        /*0030*/ 	.string	"-arch sm_100 -m 64 "



//--------------------- .note.nv.cuinfo           --------------------------
	.section	.note.nv.cuinfo,"",@"SHT_NOTE"
	.sectionflags	@"SHF_NOTE_NV_CUINFO"
        /*0018*/ 	.short	0x0002
        /*001a*/ 	.short	0x0064
        /*001c*/ 	.short	0x0082
	.zero		2


//--------------------- .nv.info                  --------------------------
	.section	.nv.info,"",@"SHT_CUDA_INFO"
	.align	4


	//----- nvinfo : EIATTR_REGCOUNT
	.align		4
        /*0000*/ 	.byte	0x04, 0x2f
        /*0002*/ 	.short	(.L_1 - .L_0)
	.align		4
.L_0:
        /*0004*/ 	.word	index@(_Z17step_periodic_AosPiii)
        /*0008*/ 	.word	0x00000012


	//----- nvinfo : EIATTR_FRAME_SIZE
	.align		4
.L_1:
        /*000c*/ 	.byte	0x04, 0x11
        /*000e*/ 	.short	(.L_3 - .L_2)
	.align		4
.L_2:
        /*0010*/ 	.word	index@(_Z17step_periodic_AosPiii)
        /*0014*/ 	.word	0x00000000


	//----- nvinfo : EIATTR_MIN_STACK_SIZE
	.align		4
.L_3:
        /*0018*/ 	.byte	0x04, 0x12
        /*001a*/ 	.short	(.L_5 - .L_4)
	.align		4
.L_4:
        /*001c*/ 	.word	index@(_Z17step_periodic_AosPiii)
        /*0020*/ 	.word	0x00000000
.L_5:


//--------------------- .nv.compat                --------------------------
	.section	.nv.compat,"",@"SHT_CUDA_COMPAT_INFO"
	.align	4
        /*0000*/ 	.byte	0x02, 0x09, 0x00, 0x00, 0x02, 0x02, 0x01, 0x00, 0x02, 0x05, 0x05, 0x00, 0x03, 0x07, 0x01, 0x01
        /*0010*/ 	.byte	0x02, 0x03, 0x00, 0x00, 0x02, 0x06, 0x01, 0x00, 0x04, 0x0b, 0x08, 0x00, 0x09, 0x00, 0x00, 0x00
        /*0020*/ 	.byte	0x00, 0x00, 0x00, 0x00


//--------------------- .nv.info._Z17step_periodic_AosPiii --------------------------
	.section	.nv.info._Z17step_periodic_AosPiii,"",@"SHT_CUDA_INFO"
	.sectionflags	@""
	.align	4


	//----- nvinfo : EIATTR_CUDA_API_VERSION
	.align		4
        /*0000*/ 	.byte	0x04, 0x37
        /*0002*/ 	.short	(.L_7 - .L_6)
.L_6:
        /*0004*/ 	.word	0x00000082


	//----- nvinfo : EIATTR_KPARAM_INFO
	.align		4
.L_7:
        /*0008*/ 	.byte	0x04, 0x17
        /*000a*/ 	.short	(.L_9 - .L_8)
.L_8:
        /*000c*/ 	.word	0x00000000
        /*0010*/ 	.short	0x0002
        /*0012*/ 	.short	0x000c
        /*0014*/ 	.byte	0x00, 0xf0, 0x11, 0x00


	//----- nvinfo : EIATTR_KPARAM_INFO
	.align		4
.L_9:
        /*0018*/ 	.byte	0x04, 0x17
        /*001a*/ 	.short	(.L_11 - .L_10)
.L_10:
        /*001c*/ 	.word	0x00000000
        /*0020*/ 	.short	0x0001
        /*0022*/ 	.short	0x0008
        /*0024*/ 	.byte	0x00, 0xf0, 0x11, 0x00


	//----- nvinfo : EIATTR_KPARAM_INFO
	.align		4
.L_11:
        /*0028*/ 	.byte	0x04, 0x17
        /*002a*/ 	.short	(.L_13 - .L_12)
.L_12:
        /*002c*/ 	.word	0x00000000
        /*0030*/ 	.short	0x0000
        /*0032*/ 	.short	0x0000
        /*0034*/ 	.byte	0x00, 0xf5, 0x21, 0x00


	//----- nvinfo : EIATTR_SPARSE_MMA_MASK
	.align		4
.L_13:
        /*0038*/ 	.byte	0x03, 0x50
        /*003a*/ 	.short	0x0000


	//----- nvinfo : EIATTR_MAXREG_COUNT
	.align		4
        /*003c*/ 	.byte	0x03, 0x1b
        /*003e*/ 	.short	0x00ff


	//----- nvinfo : EIATTR_NUM_BARRIERS
	.align		4
        /*0040*/ 	.byte	0x02, 0x4c
        /*0042*/ 	.byte	0x01
	.zero		1


	//----- nvinfo : EIATTR_MERCURY_ISA_VERSION
	.align		4
        /*0044*/ 	.byte	0x03, 0x5f
        /*0046*/ 	.short	0x0101


	//----- nvinfo : EIATTR_VRC_CTA_INIT_COUNT
	.align		4
        /*0048*/ 	.byte	0x02, 0x4a
	.zero		1
	.zero		1


	//----- nvinfo : EIATTR_EXIT_INSTR_OFFSETS
	.align		4
        /*004c*/ 	.byte	0x04, 0x1c
        /*004e*/ 	.short	(.L_15 - .L_14)


	//   ....[0]....
.L_14:
        /*0050*/ 	.word	0x00000c50


	//   ....[1]....
        /*0054*/ 	.word	0x000012f0


	//   ....[2]....
        /*0058*/ 	.word	0x00001320


	//   ....[3]....
        /*005c*/ 	.word	0x00001340


	//----- nvinfo : EIATTR_CRS_STACK_SIZE
	.align		4
.L_15:
        /*0060*/ 	.byte	0x04, 0x1e
        /*0062*/ 	.short	(.L_17 - .L_16)
.L_16:
        /*0064*/ 	.word	0x00000000


	//----- nvinfo : EIATTR_CBANK_PARAM_SIZE
	.align		4
.L_17:
        /*0068*/ 	.byte	0x03, 0x19
        /*006a*/ 	.short	0x0010


	//----- nvinfo : EIATTR_PARAM_CBANK
	.align		4
        /*006c*/ 	.byte	0x04, 0x0a
        /*006e*/ 	.short	(.L_19 - .L_18)
	.align		4
.L_18:
        /*0070*/ 	.word	index@(.nv.constant0._Z17step_periodic_AosPiii)
        /*0074*/ 	.short	0x0380
        /*0076*/ 	.short	0x0010


	//----- nvinfo : EIATTR_SW_WAR
	.align		4
.L_19:
        /*0078*/ 	.byte	0x04, 0x36
        /*007a*/ 	.short	(.L_21 - .L_20)
.L_20:
        /*007c*/ 	.word	0x00000008
.L_21:


//--------------------- .nv.callgraph             --------------------------
	.section	.nv.callgraph,"",@"SHT_CUDA_CALLGRAPH"
	.align	4
	.sectionentsize	8
	.align		4
        /*0000*/ 	.word	0x00000000
	.align		4
        /*0004*/ 	.word	0xffffffff
	.align		4
        /*0008*/ 	.word	0x00000000
	.align		4
        /*000c*/ 	.word	0xfffffffe
	.align		4
        /*0010*/ 	.word	0x00000000
	.align		4
        /*0014*/ 	.word	0xfffffffd
	.align		4
        /*0018*/ 	.word	0x00000000
	.align		4
        /*001c*/ 	.word	0xfffffffc


//--------------------- .text._Z17step_periodic_AosPiii --------------------------
	.section	.text._Z17step_periodic_AosPiii,"ax",@progbits
	.align	128
        .global         _Z17step_periodic_AosPiii
        .type           _Z17step_periodic_AosPiii,@function
        .size           _Z17step_periodic_AosPiii,(.L_x_41 - _Z17step_periodic_AosPiii)
        .other          _Z17step_periodic_AosPiii,@"STO_CUDA_ENTRY STV_DEFAULT"
_Z17step_periodic_AosPiii:
.text._Z17step_periodic_AosPiii:
[----:B------:R-:W-:Y:S01]  /*0000*/  LDC R1, c[0x0][0x37c] ;  /* 0x0000df00ff017b82 */ /* 0x000fe20000000800 */
[----:B------:R-:W0:Y:S07]  /*0010*/  S2R R0, SR_TID.X ;  /* 0x0000000000007919 */ /* 0x000e2e0000002100 */
[----:B------:R-:W1:Y:S01]  /*0020*/  S2UR UR4, SR_CTAID.X ;  /* 0x00000000000479c3 */ /* 0x000e620000002500 */
[----:B------:R-:W2:Y:S01]  /*0030*/  LDCU.64 UR6, c[0x0][0x358] ;  /* 0x00006b00ff0677ac */ /* 0x000ea20008000a00 */
[----:B------:R-:W-:Y:S06]  /*0040*/  BSSY.RECONVERGENT B2, `(.L_x_0) ;  /* 0x00000bb000027945 */ /* 0x000fec0003800200 */
[----:B------:R-:W1:Y:S01]  /*0050*/  LDC R5, c[0x0][0x360] ;  /* 0x0000d800ff057b82 */ /* 0x000e620000000800 */
[----:B0-----:R-:W-:Y:S01]  /*0060*/  ISETP.GT.U32.AND P0, PT, R0, 0xff, PT ;  /* 0x000000ff0000780c */ /* 0x001fe20003f04070 */
[----:B-1----:R-:W-:-:S12]  /*0070*/  IMAD R5, R5, UR4, R0 ;  /* 0x0000000405057c24 */ /* 0x002fd8000f8e0200 */
[----:B--2---:R-:W-:Y:S05]  /*0080*/  @P0 BRA `(.L_x_1) ;  /* 0x0000000800d80947 */ /* 0x004fea0003800000 */
[----:B------:R-:W0:Y:S02]  /*0090*/  LDC.64 R2, c[0x0][0x388] ;  /* 0x0000e200ff027b82 */ /* 0x000e240000000a00 */
[----:B0-----:R-:W-:-:S05]  /*00a0*/  IMAD R3, R3, R2, RZ ;  /* 0x0000000203037224 */ /* 0x001fca00078e02ff */
[----:B------:R-:W-:-:S13]  /*00b0*/  ISETP.GE.AND P0, PT, R0, R3, PT ;  /* 0x000000030000720c */ /* 0x000fda0003f06270 */
[----:B------:R-:W-:Y:S05]  /*00c0*/  @P0 BRA `(.L_x_1) ;  /* 0x0000000800c80947 */ /* 0x000fea0003800000 */
[----:B------:R-:W-:Y:S01]  /*00d0*/  LOP3.LUT R2, RZ, R0, RZ, 0x33, !PT ;  /* 0x00000000ff027212 */ /* 0x000fe200078e33ff */
[----:B------:R-:W-:Y:S04]  /*00e0*/  BSSY.RECONVERGENT B1, `(.L_x_2) ;  /* 0x0000042000017945 */ /* 0x000fe80003800200 */
[----:B------:R-:W-:-:S05]  /*00f0*/  IMAD.IADD R2, R3, 0x1, R2 ;  /* 0x0000000103027824 */ /* 0x000fca00078e0202 */
[----:B------:R-:W-:-:S13]  /*0100*/  LOP3.LUT P0, RZ, R2, 0x100, RZ, 0xc0, !PT ;  /* 0x0000010002ff7812 */ /* 0x000fda000780c0ff */
[----:B------:R-:W-:Y:S05]  /*0110*/  @P0 BRA `(.L_x_3) ;  /* 0x0000000000f80947 */ /* 0x000fea0003800000 */
[----:B------:R-:W0:Y:S01]  /*0120*/  LDC.64 R6, c[0x0][0x380] ;  /* 0x0000e000ff067b82 */ /* 0x000e220000000a00 */
[----:B------:R-:W-:-:S04]  /*0130*/  IMAD.SHL.U32 R9, R0, 0x4, RZ ;  /* 0x0000000400097824 */ /* 0x000fc800078e00ff */
[----:B0-----:R-:W-:-:S05]  /*0140*/  IMAD.WIDE.U32 R6, R9, 0x4, R6 ;  /* 0x0000000409067825 */ /* 0x001fca00078e0006 */
[----:B------:R-:W2:Y:S01]  /*0150*/  LDG.E R8, desc[UR6][R6.64] ;  /* 0x0000000606087981 */ /* 0x000ea2000c1e1900 */
[----:B------:R-:W-:Y:S04]  /*0160*/  BSSY.RECONVERGENT B0, `(.L_x_4) ;  /* 0x0000038000007945 */ /* 0x000fe80003800200 */
[----:B------:R-:W-:Y:S01]  /*0170*/  BSSY.RELIABLE B3, `(.L_x_5) ;  /* 0x0000007000037945 */ /* 0x000fe20003800100 */
[----:B--2---:R-:W-:-:S13]  /*0180*/  ISETP.NE.AND P0, PT, R8, 0x1, PT ;  /* 0x000000010800780c */ /* 0x004fda0003f05270 */
[----:B------:R-:W-:Y:S05]  /*0190*/  @P0 BRA `(.L_x_6) ;  /* 0x0000000000100947 */ /* 0x000fea0003800000 */
[----:B------:R-:W2:Y:S02]  /*01a0*/  LDG.E R4, desc[UR6][R6.64+0x8] ;  /* 0x0000080606047981 */ /* 0x000ea4000c1e1900 */
[----:B--2---:R-:W-:-:S13]  /*01b0*/  ISETP.NE.AND P0, PT, R4, 0x1, PT ;  /* 0x000000010400780c */ /* 0x004fda0003f05270 */
[----:B------:R-:W-:Y:S05]  /*01c0*/  @!P0 BREAK.RELIABLE B3 ;  /* 0x0000000000038942 */ /* 0x000fea0003800100 */
[----:B------:R-:W-:Y:S05]  /*01d0*/  @!P0 BRA `(.L_x_7) ;  /* 0x0000000000888947 */ /* 0x000fea0003800000 */
.L_x_6:
[----:B------:R-:W-:Y:S05]  /*01e0*/  BSYNC.RELIABLE B3 ;  /* 0x0000000000037941 */ /* 0x000fea0003800100 */
.L_x_5:
[----:B------:R-:W2:Y:S01]  /*01f0*/  LDG.E R9, desc[UR6][R6.64+0x4] ;  /* 0x0000040606097981 */ /* 0x000ea2000c1e1900 */
[----:B------:R-:W-:Y:S01]  /*0200*/  BSSY.RELIABLE B3, `(.L_x_8) ;  /* 0x0000009000037945 */ /* 0x000fe20003800100 */
[----:B--2---:R-:W-:-:S13]  /*0210*/  ISETP.NE.AND P0, PT, R9, 0x1, PT ;  /* 0x000000010900780c */ /* 0x004fda0003f05270 */
[----:B------:R-:W-:Y:S05]  /*0220*/  @!P0 BRA `(.L_x_9) ;  /* 0x0000000000088947 */ /* 0x000fea0003800000 */
[----:B------:R0:W5:Y:S01]  /*0230*/  LDG.E R11, desc[UR6][R6.64+0xc] ;  /* 0x00000c06060b7981 */ /* 0x000162000c1e1900 */
[----:B------:R-:W-:Y:S05]  /*0240*/  BRA `(.L_x_10) ;  /* 0x0000000000107947 */ /* 0x000fea0003800000 */
.L_x_9:
[----:B------:R-:W2:Y:S02]  /*0250*/  LDG.E R11, desc[UR6][R6.64+0xc] ;  /* 0x00000c06060b7981 */ /* 0x000ea4000c1e1900 */
[----:B--2---:R-:W-:-:S13]  /*0260*/  ISETP.NE.AND P0, PT, R11, 0x1, PT ;  /* 0x000000010b00780c */ /* 0x004fda0003f05270 */
[----:B------:R-:W-:Y:S05]  /*0270*/  @!P0 BREAK.RELIABLE B3 ;  /* 0x0000000000038942 */ /* 0x000fea0003800100 */
[----:B------:R-:W-:Y:S05]  /*0280*/  @!P0 BRA `(.L_x_11) ;  /* 0x0000000000208947 */ /* 0x000fea0003800000 */
.L_x_10:
[----:B------:R-:W-:Y:S05]  /*0290*/  BSYNC.RELIABLE B3 ;  /* 0x0000000000037941 */ /* 0x000fea0003800100 */
.L_x_8:
[----:B------:R-:W2:Y:S01]  /*02a0*/  LDG.E R10, desc[UR6][R6.64+0x8] ;  /* 0x00000806060a7981 */ /* 0x000ea2000c1e1900 */
[----:B------:R-:W1:Y:S01]  /*02b0*/  S2UR UR5, SR_CgaCtaId ;  /* 0x00000000000579c3 */ /* 0x000e620000008800 */
[----:B------:R-:W-:Y:S02]  /*02c0*/  UMOV UR4, 0x400 ;  /* 0x0000040000047882 */ /* 0x000fe40000000000 */
[----:B-1----:R-:W-:-:S06]  /*02d0*/  ULEA UR4, UR5, UR4, 0x18 ;  /* 0x0000000405047291 */ /* 0x002fcc000f8ec0ff */
[----:B------:R-:W-:-:S05]  /*02e0*/  LEA R4, R0, UR4, 0x4 ;  /* 0x0000000400047c11 */ /* 0x000fca000f8e20ff */
[----:B--2--5:R2:W-:Y:S01]  /*02f0*/  STS.128 [R4], R8 ;  /* 0x0000000804007388 */ /* 0x0245e20000000c00 */
[----:B------:R-:W-:Y:S05]  /*0300*/  BRA `(.L_x_12) ;  /* 0x0000000000747947 */ /* 0x000fea0003800000 */
.L_x_11:
[----:B------:R-:W-:-:S13]  /*0310*/  ISETP.NE.AND P0, PT, R8, RZ, PT ;  /* 0x000000ff0800720c */ /* 0x000fda0003f05270 */
[----:B------:R-:W-:Y:S05]  /*0320*/  @P0 BRA `(.L_x_12) ;  /* 0x00000000006c0947 */ /* 0x000fea0003800000 */
[----:B------:R-:W2:Y:S02]  /*0330*/  LDG.E R6, desc[UR6][R6.64+0x8] ;  /* 0x0000080606067981 */ /* 0x000ea4000c1e1900 */
[----:B--2---:R-:W-:-:S13]  /*0340*/  ISETP.NE.AND P0, PT, R6, RZ, PT ;  /* 0x000000ff0600720c */ /* 0x004fda0003f05270 */
[----:B------:R-:W-:Y:S05]  /*0350*/  @P0 BRA `(.L_x_12) ;  /* 0x0000000000600947 */ /* 0x000fea0003800000 */
[----:B------:R-:W0:Y:S01]  /*0360*/  S2UR UR5, SR_CgaCtaId ;  /* 0x00000000000579c3 */ /* 0x000e220000008800 */
[----:B------:R-:W-:Y:S01]  /*0370*/  UMOV UR4, 0x400 ;  /* 0x0000040000047882 */ /* 0x000fe20000000000 */
[----:B------:R-:W-:Y:S02]  /*0380*/  IMAD.MOV.U32 R8, RZ, RZ, 0x1 ;  /* 0x00000001ff087424 */ /* 0x000fe400078e00ff */
[----:B------:R-:W-:Y:S02]  /*0390*/  IMAD.MOV.U32 R10, RZ, RZ, 0x1 ;  /* 0x00000001ff0a7424 */ /* 0x000fe400078e00ff */
[----:B------:R-:W-:Y:S02]  /*03a0*/  IMAD.MOV.U32 R9, RZ, RZ, RZ ;  /* 0x000000ffff097224 */ /* 0x000fe400078e00ff */
[----:B------:R-:W-:Y:S01]  /*03b0*/  IMAD.MOV.U32 R11, RZ, RZ, RZ ;  /* 0x000000ffff0b7224 */ /* 0x000fe200078e00ff */
[----:B0-----:R-:W-:-:S06]  /*03c0*/  ULEA UR4, UR5, UR4, 0x18 ;  /* 0x0000000405047291 */ /* 0x001fcc000f8ec0ff */
[----:B------:R-:W-:-:S05]  /*03d0*/  LEA R4, R0, UR4, 0x4 ;  /* 0x0000000400047c11 */ /* 0x000fca000f8e20ff */
[----:B------:R1:W-:Y:S01]  /*03e0*/  STS.128 [R4], R8 ;  /* 0x0000000804007388 */ /* 0x0003e20000000c00 */
[----:B------:R-:W-:Y:S05]  /*03f0*/  BRA `(.L_x_12) ;  /* 0x0000000000387947 */ /* 0x000fea0003800000 */
.L_x_7:
[----:B------:R-:W2:Y:S02]  /*0400*/  LDG.E R4, desc[UR6][R6.64+0x4] ;  /* 0x0000040606047981 */ /* 0x000ea4000c1e1900 */
[----:B--2---:R-:W-:-:S13]  /*0410*/  ISETP.NE.AND P0, PT, R4, RZ, PT ;  /* 0x000000ff0400720c */ /* 0x004fda0003f05270 */
[----:B------:R-:W-:Y:S05]  /*0420*/  @P0 BRA `(.L_x_12) ;  /* 0x00000000002c0947 */ /* 0x000fea0003800000 */
[----:B------:R-:W2:Y:S01]  /*0430*/  LDG.E R6, desc[UR6][R6.64+0xc] ;  /* 0x00000c0606067981 */ /* 0x000ea2000c1e1900 */
[----:B------:R-:W-:Y:S02]  /*0440*/  IMAD.MOV.U32 R8, RZ, RZ, RZ ;  /* 0x000000ffff087224 */ /* 0x000fe400078e00ff */
[----:B------:R-:W-:Y:S01]  /*0450*/  IMAD.MOV.U32 R10, RZ, RZ, RZ ;  /* 0x000000ffff0a7224 */ /* 0x000fe200078e00ff */
[----:B--2---:R-:W-:-:S13]  /*0460*/  ISETP.NE.AND P0, PT, R6, RZ, PT ;  /* 0x000000ff0600720c */ /* 0x004fda0003f05270 */
[----:B------:R-:W0:Y:S01]  /*0470*/  @!P0 S2R R9, SR_CgaCtaId ;  /* 0x0000000000098919 */ /* 0x000e220000008800 */
[----:B------:R-:W-:Y:S01]  /*0480*/  @!P0 MOV R4, 0x400 ;  /* 0x0000040000048802 */ /* 0x000fe20000000f00 */
[----:B------:R-:W-:-:S03]  /*0490*/  @!P0 IMAD.MOV.U32 R11, RZ, RZ, 0x1 ;  /* 0x00000001ff0b8424 */ /* 0x000fc600078e00ff */
[----:B0-----:R-:W-:Y:S01]  /*04a0*/  @!P0 LEA R13, R9, R4, 0x18 ;  /* 0x00000004090d8211 */ /* 0x001fe200078ec0ff */
[----:B------:R-:W-:-:S04]  /*04b0*/  @!P0 IMAD.MOV.U32 R9, RZ, RZ, 0x1 ;  /* 0x00000001ff098424 */ /* 0x000fc800078e00ff */
[----:B------:R-:W-:-:S05]  /*04c0*/  @!P0 IMAD R13, R0, 0x10, R13 ;  /* 0x00000010000d8824 */ /* 0x000fca00078e020d */
[----:B------:R0:W-:Y:S02]  /*04d0*/  @!P0 STS.128 [R13], R8 ;  /* 0x000000080d008388 */ /* 0x0001e40000000c00 */
.L_x_12:
[----:B------:R-:W-:Y:S05]  /*04e0*/  BSYNC.RECONVERGENT B0 ;  /* 0x0000000000007941 */ /* 0x000fea0003800200 */
.L_x_4:
[----:B------:R-:W-:-:S07]  /*04f0*/  VIADD R0, R0, 0x100 ;  /* 0x0000010000007836 */ /* 0x000fce0000000000 */
.L_x_3:
[----:B------:R-:W-:Y:S05]  /*0500*/  BSYNC.RECONVERGENT B1 ;  /* 0x0000000000017941 */ /* 0x000fea0003800200 */
.L_x_2:
[----:B------:R-:W-:-:S13]  /*0510*/  ISETP.GE.U32.AND P0, PT, R2, 0x100, PT ;  /* 0x000001000200780c */ /* 0x000fda0003f06070 */
[----:B------:R-:W-:Y:S05]  /*0520*/  @!P0 BRA `(.L_x_1) ;  /* 0x0000000400b08947 */ /* 0x000fea0003800000 */
[----:B------:R-:W3:Y:S01]  /*0530*/  S2UR UR5, SR_CgaCtaId ;  /* 0x00000000000579c3 */ /* 0x000ee20000008800 */
[----:B------:R-:W-:Y:S01]  /*0540*/  UMOV UR4, 0x400 ;  /* 0x0000040000047882 */ /* 0x000fe20000000000 */
[----:B------:R-:W-:-:S06]  /*0550*/  IMAD.SHL.U32 R2, R0, 0x4, RZ ;  /* 0x0000000400027824 */ /* 0x000fcc00078e00ff */
[----:B0-----:R-:W0:Y:S01]  /*0560*/  LDC.64 R6, c[0x0][0x380] ;  /* 0x0000e000ff067b82 */ /* 0x001e220000000a00 */
[----:B---3--:R-:W-:-:S06]  /*0570*/  ULEA UR4, UR5, UR4, 0x18 ;  /* 0x0000000405047291 */ /* 0x008fcc000f8ec0ff */
[----:B-12---:R-:W-:-:S05]  /*0580*/  LEA R4, R0, UR4, 0x4 ;  /* 0x0000000400047c11 */ /* 0x006fca000f8e20ff */
[----:B------:R-:W-:-:S07]  /*0590*/  VIADD R4, R4, 0x1000 ;  /* 0x0000100004047836 */ /* 0x000fce0000000000 */
.L_x_29:
        /* <DEDUP_REMOVED lines=9> */
[----:B------:R-:W-:Y:S05]  /*0630*/  @P0 BRA `(.L_x_15) ;  /* 0x0000000000300947 */ /* 0x000fea0003800000 */
[----:B------:R-:W2:Y:S02]  /*0640*/  LDG.E R8, desc[UR6][R12.64+0x4] ;  /* 0x000004060c087981 */ /* 0x000ea4000c1e1900 */
[----:B--2---:R-:W-:-:S13]  /*0650*/  ISETP.NE.AND P0, PT, R8, RZ, PT ;  /* 0x000000ff0800720c */ /* 0x004fda0003f05270 */
[----:B------:R-:W-:Y:S05]  /*0660*/  @P0 BRA `(.L_x_16) ;  /* 0x0000000000880947 */ /* 0x000fea0003800000 */
[----:B------:R-:W2:Y:S02]  /*0670*/  LDG.E R12, desc[UR6][R12.64+0xc] ;  /* 0x00000c060c0c7981 */ /* 0x000ea4000c1e1900 */
[----:B--2---:R-:W-:-:S13]  /*0680*/  ISETP.NE.AND P0, PT, R12, RZ, PT ;  /* 0x000000ff0c00720c */ /* 0x004fda0003f05270 */
[----:B------:R-:W-:Y:S05]  /*0690*/  @P0 BRA `(.L_x_16) ;  /* 0x00000000007c0947 */ /* 0x000fea0003800000 */
[----:B------:R-:W-:Y:S02]  /*06a0*/  HFMA2 R9, -RZ, RZ, 0, 5.9604644775390625e-08 ;  /* 0x00000001ff097431 */ /* 0x000fe400000001ff */
[----:B------:R-:W-:Y:S02]  /*06b0*/  IMAD.MOV.U32 R11, RZ, RZ, 0x1 ;  /* 0x00000001ff0b7424 */ /* 0x000fe400078e00ff */
[----:B------:R-:W-:Y:S02]  /*06c0*/  IMAD.MOV.U32 R8, RZ, RZ, RZ ;  /* 0x000000ffff087224 */ /* 0x000fe400078e00ff */
[----:B------:R-:W-:-:S05]  /*06d0*/  IMAD.MOV.U32 R10, RZ, RZ, RZ ;  /* 0x000000ffff0a7224 */ /* 0x000fca00078e00ff */
[----:B------:R3:W-:Y:S01]  /*06e0*/  STS.128 [R4+-0x1000], R8 ;  /* 0xfff0000804007388 */ /* 0x0007e20000000c00 */
[----:B------:R-:W-:Y:S05]  /*06f0*/  BRA `(.L_x_16) ;  /* 0x0000000000647947 */ /* 0x000fea0003800000 */
.L_x_15:
[----:B------:R-:W-:Y:S05]  /*0700*/  BSYNC.RELIABLE B1 ;  /* 0x0000000000017941 */ /* 0x000fea0003800100 */
.L_x_14:
[----:B------:R-:W2:Y:S01]  /*0710*/  LDG.E R9, desc[UR6][R12.64+0x4] ;  /* 0x000004060c097981 */ /* 0x000ea2000c1e1900 */
[----:B------:R-:W-:Y:S01]  /*0720*/  BSSY.RELIABLE B1, `(.L_x_17) ;  /* 0x0000014000017945 */ /* 0x000fe20003800100 */
[----:B--2---:R-:W-:-:S13]  /*0730*/  ISETP.NE.AND P0, PT, R9, 0x1, PT ;  /* 0x000000010900780c */ /* 0x004fda0003f05270 */
[----:B------:R-:W-:Y:S05]  /*0740*/  @!P0 BRA `(.L_x_18) ;  /* 0x0000000000088947 */ /* 0x000fea0003800000 */
[----:B------:R0:W5:Y:S01]  /*0750*/  LDG.E R11, desc[UR6][R12.64+0xc] ;  /* 0x00000c060c0b7981 */ /* 0x000162000c1e1900 */
[----:B------:R-:W-:Y:S05]  /*0760*/  BRA `(.L_x_19) ;  /* 0x00000000003c7947 */ /* 0x000fea0003800000 */
.L_x_18:
[----:B------:R-:W2:Y:S02]  /*0770*/  LDG.E R11, desc[UR6][R12.64+0xc] ;  /* 0x00000c060c0b7981 */ /* 0x000ea4000c1e1900 */
[----:B--2---:R-:W-:-:S13]  /*0780*/  ISETP.NE.AND P0, PT, R11, 0x1, PT ;  /* 0x000000010b00780c */ /* 0x004fda0003f05270 */
[----:B------:R-:W-:Y:S05]  /*0790*/  @!P0 BREAK.RELIABLE B1 ;  /* 0x0000000000018942 */ /* 0x000fea0003800100 */
[----:B------:R-:W-:Y:S05]  /*07a0*/  @P0 BRA `(.L_x_19) ;  /* 0x00000000002c0947 */ /* 0x000fea0003800000 */
[----:B------:R-:W-:-:S13]  /*07b0*/  ISETP.NE.AND P0, PT, R8, RZ, PT ;  /* 0x000000ff0800720c */ /* 0x000fda0003f05270 */
[----:B------:R-:W-:Y:S05]  /*07c0*/  @P0 BRA `(.L_x_16) ;  /* 0x0000000000300947 */ /* 0x000fea0003800000 */
[----:B------:R-:W2:Y:S02]  /*07d0*/  LDG.E R12, desc[UR6][R12.64+0x8] ;  /* 0x000008060c0c7981 */ /* 0x000ea4000c1e1900 */
[----:B--2---:R-:W-:-:S13]  /*07e0*/  ISETP.NE.AND P0, PT, R12, RZ, PT ;  /* 0x000000ff0c00720c */ /* 0x004fda0003f05270 */
[----:B------:R-:W-:Y:S05]  /*07f0*/  @P0 BRA `(.L_x_16) ;  /* 0x0000000000240947 */ /* 0x000fea0003800000 */
[----:B------:R-:W-:Y:S02]  /*0800*/  IMAD.MOV.U32 R8, RZ, RZ, 0x1 ;  /* 0x00000001ff087424 */ /* 0x000fe400078e00ff */
[----:B------:R-:W-:Y:S02]  /*0810*/  IMAD.MOV.U32 R10, RZ, RZ, 0x1 ;  /* 0x00000001ff0a7424 */ /* 0x000fe400078e00ff */
[----:B------:R-:W-:Y:S02]  /*0820*/  IMAD.MOV.U32 R9, RZ, RZ, RZ ;  /* 0x000000ffff097224 */ /* 0x000fe400078e00ff */
[----:B------:R-:W-:-:S05]  /*0830*/  IMAD.MOV.U32 R11, RZ, RZ, RZ ;  /* 0x000000ffff0b7224 */ /* 0x000fca00078e00ff */
[----:B------:R2:W-:Y:S01]  /*0840*/  STS.128 [R4+-0x1000], R8 ;  /* 0xfff0000804007388 */ /* 0x0005e20000000c00 */
[----:B------:R-:W-:Y:S05]  /*0850*/  BRA `(.L_x_16) ;  /* 0x00000000000c7947 */ /* 0x000fea0003800000 */
.L_x_19:
[----:B------:R-:W-:Y:S05]  /*0860*/  BSYNC.RELIABLE B1 ;  /* 0x0000000000017941 */ /* 0x000fea0003800100 */
.L_x_17:
[----:B------:R-:W2:Y:S04]  /*0870*/  LDG.E R10, desc[UR6][R12.64+0x8] ;  /* 0x000008060c0a7981 */ /* 0x000ea8000c1e1900 */
[----:B--2--5:R1:W-:Y:S02]  /*0880*/  STS.128 [R4+-0x1000], R8 ;  /* 0xfff0000804007388 */ /* 0x0243e40000000c00 */
.L_x_16:
[----:B------:R-:W-:Y:S05]  /*0890*/  BSYNC.RECONVERGENT B0 ;  /* 0x0000000000007941 */ /* 0x000fea0003800200 */
.L_x_13:
[----:B0-----:R-:W-:-:S04]  /*08a0*/  VIADD R13, R2, 0x400 ;  /* 0x00000400020d7836 */ /* 0x001fc80000000000 */
[----:B------:R-:W-:-:S05]  /*08b0*/  IMAD.WIDE.U32 R12, R13, 0x4, R6 ;  /* 0x000000040d0c7825 */ /* 0x000fca00078e0006 */
[----:B-123--:R-:W2:Y:S01]  /*08c0*/  LDG.E R8, desc[UR6][R12.64] ;  /* 0x000000060c087981 */ /* 0x00eea2000c1e1900 */
        /* <DEDUP_REMOVED lines=8> */
.L_x_22:
[----:B------:R-:W-:Y:S05]  /*0950*/  BSYNC.RELIABLE B1 ;  /* 0x0000000000017941 */ /* 0x000fea0003800100 */
.L_x_21:
[----:B------:R-:W2:Y:S01]  /*0960*/  LDG.E R9, desc[UR6][R12.64+0x4] ;  /* 0x000004060c097981 */ /* 0x000ea2000c1e1900 */
[----:B------:R-:W-:Y:S01]  /*0970*/  BSSY.RELIABLE B1, `(.L_x_24) ;  /* 0x0000009000017945 */ /* 0x000fe20003800100 */
[----:B--2---:R-:W-:-:S13]  /*0980*/  ISETP.NE.AND P0, PT, R9, 0x1, PT ;  /* 0x000000010900780c */ /* 0x004fda0003f05270 */
[----:B------:R-:W-:Y:S05]  /*0990*/  @!P0 BRA `(.L_x_25) ;  /* 0x0000000000088947 */ /* 0x000fea0003800000 */
[----:B------:R0:W5:Y:S01]  /*09a0*/  LDG.E R11, desc[UR6][R12.64+0xc] ;  /* 0x00000c060c0b7981 */ /* 0x000162000c1e1900 */
[----:B------:R-:W-:Y:S05]  /*09b0*/  BRA `(.L_x_26) ;  /* 0x0000000000107947 */ /* 0x000fea0003800000 */
.L_x_25:
[----:B------:R-:W2:Y:S02]  /*09c0*/  LDG.E R11, desc[UR6][R12.64+0xc] ;  /* 0x00000c060c0b7981 */ /* 0x000ea4000c1e1900 */
[----:B--2---:R-:W-:-:S13]  /*09d0*/  ISETP.NE.AND P0, PT, R11, 0x1, PT ;  /* 0x000000010b00780c */ /* 0x004fda0003f05270 */
[----:B------:R-:W-:Y:S05]  /*09e0*/  @!P0 BREAK.RELIABLE B1 ;  /* 0x0000000000018942 */ /* 0x000fea0003800100 */
[----:B------:R-:W-:Y:S05]  /*09f0*/  @!P0 BRA `(.L_x_27) ;  /* 0x0000000000108947 */ /* 0x000fea0003800000 */
.L_x_26:
[----:B------:R-:W-:Y:S05]  /*0a00*/  BSYNC.RELIABLE B1 ;  /* 0x0000000000017941 */ /* 0x000fea0003800100 */
.L_x_24:
[----:B------:R-:W2:Y:S04]  /*0a10*/  LDG.E R10, desc[UR6][R12.64+0x8] ;  /* 0x000008060c0a7981 */ /* 0x000ea8000c1e1900 */
[----:B--2--5:R1:W-:Y:S01]  /*0a20*/  STS.128 [R4], R8 ;  /* 0x0000000804007388 */ /* 0x0243e20000000c00 */
[----:B------:R-:W-:Y:S05]  /*0a30*/  BRA `(.L_x_28) ;  /* 0x0000000000547947 */ /* 0x000fea0003800000 */
.L_x_27:
[----:B------:R-:W-:-:S13]  /*0a40*/  ISETP.NE.AND P0, PT, R8, RZ, PT ;  /* 0x000000ff0800720c */ /* 0x000fda0003f05270 */
[----:B------:R-:W-:Y:S05]  /*0a50*/  @P0 BRA `(.L_x_28) ;  /* 0x00000000004c0947 */ /* 0x000fea0003800000 */
[----:B------:R-:W2:Y:S02]  /*0a60*/  LDG.E R12, desc[UR6][R12.64+0x8] ;  /* 0x000008060c0c7981 */ /* 0x000ea4000c1e1900 */
[----:B--2---:R-:W-:-:S13]  /*0a70*/  ISETP.NE.AND P0, PT, R12, RZ, PT ;  /* 0x000000ff0c00720c */ /* 0x004fda0003f05270 */
[----:B------:R-:W-:Y:S05]  /*0a80*/  @P0 BRA `(.L_x_28) ;  /* 0x0000000000400947 */ /* 0x000fea0003800000 */
[----:B------:R-:W-:Y:S01]  /*0a90*/  IMAD.MOV.U32 R8, RZ, RZ, 0x1 ;  /* 0x00000001ff087424 */ /* 0x000fe200078e00ff */
[----:B------:R-:W-:Y:S01]  /*0aa0*/  MOV R9, RZ ;  /* 0x000000ff00097202 */ /* 0x000fe20000000f00 */
[----:B------:R-:W-:Y:S02]  /*0ab0*/  IMAD.MOV.U32 R10, RZ, RZ, 0x1 ;  /* 0x00000001ff0a7424 */ /* 0x000fe400078e00ff */
[----:B------:R-:W-:-:S05]  /*0ac0*/  IMAD.MOV.U32 R11, RZ, RZ, RZ ;  /* 0x000000ffff0b7224 */ /* 0x000fca00078e00ff */
[----:B------:R2:W-:Y:S01]  /*0ad0*/  STS.128 [R4], R8 ;  /* 0x0000000804007388 */ /* 0x0005e20000000c00 */
[----:B------:R-:W-:Y:S05]  /*0ae0*/  BRA `(.L_x_28) ;  /* 0x0000000000287947 */ /* 0x000fea0003800000 */
.L_x_23:
[----:B------:R-:W2:Y:S02]  /*0af0*/  LDG.E R8, desc[UR6][R12.64+0x4] ;  /* 0x000004060c087981 */ /* 0x000ea4000c1e1900 */
[----:B--2---:R-:W-:-:S13]  /*0b00*/  ISETP.NE.AND P0, PT, R8, RZ, PT ;  /* 0x000000ff0800720c */ /* 0x004fda0003f05270 */
[----:B------:R-:W-:Y:S05]  /*0b10*/  @P0 BRA `(.L_x_28) ;  /* 0x00000000001c0947 */ /* 0x000fea0003800000 */
[----:B------:R-:W2:Y:S01]  /*0b20*/  LDG.E R12, desc[UR6][R12.64+0xc] ;  /* 0x00000c060c0c7981 */ /* 0x000ea2000c1e1900 */
[----:B------:R-:W-:Y:S02]  /*0b30*/  IMAD.MOV.U32 R8, RZ, RZ, RZ ;  /* 0x000000ffff087224 */ /* 0x000fe400078e00ff */
[----:B------:R-:W-:Y:S01]  /*0b40*/  IMAD.MOV.U32 R10, RZ, RZ, RZ ;  /* 0x000000ffff0a7224 */ /* 0x000fe200078e00ff */
[----:B--2---:R-:W-:-:S13]  /*0b50*/  ISETP.NE.AND P0, PT, R12, RZ, PT ;  /* 0x000000ff0c00720c */ /* 0x004fda0003f05270 */
[----:B------:R-:W-:Y:S02]  /*0b60*/  @!P0 IMAD.MOV.U32 R9, RZ, RZ, 0x1 ;  /* 0x00000001ff098424 */ /* 0x000fe400078e00ff */
[----:B------:R-:W-:-:S05]  /*0b70*/  @!P0 IMAD.MOV.U32 R11, RZ, RZ, 0x1 ;  /* 0x00000001ff0b8424 */ /* 0x000fca00078e00ff */
[----:B------:R3:W-:Y:S02]  /*0b80*/  @!P0 STS.128 [R4], R8 ;  /* 0x0000000804008388 */ /* 0x0007e40000000c00 */
.L_x_28:
[----:B------:R-:W-:Y:S05]  /*0b90*/  BSYNC.RECONVERGENT B0 ;  /* 0x0000000000007941 */ /* 0x000fea0003800200 */
.L_x_20:
[----:B------:R-:W-:Y:S02]  /*0ba0*/  VIADD R0, R0, 0x200 ;  /* 0x0000020000007836 */ /* 0x000fe40000000000 */
[----:B-123--:R-:W-:Y:S02]  /*0bb0*/  VIADD R4, R4, 0x2000 ;  /* 0x0000200004047836 */ /* 0x00efe40000000000 */
[----:B------:R-:W-:Y:S01]  /*0bc0*/  VIADD R2, R2, 0x800 ;  /* 0x0000080002027836 */ /* 0x000fe20000000000 */
[----:B------:R-:W-:-:S13]  /*0bd0*/  ISETP.GE.AND P0, PT, R0, R3, PT ;  /* 0x000000030000720c */ /* 0x000fda0003f06270 */
[----:B------:R-:W-:Y:S05]  /*0be0*/  @!P0 BRA `(.L_x_29) ;  /* 0xfffffff8006c8947 */ /* 0x000fea000383ffff */
.L_x_1:
[----:B------:R-:W-:Y:S05]  /*0bf0*/  BSYNC.RECONVERGENT B2 ;  /* 0x0000000000027941 */ /* 0x000fea0003800200 */
.L_x_0:
[----:B------:R-:W-:Y:S05]  /*0c00*/  WARPSYNC.ALL ;  /* 0x0000000000007948 */ /* 0x000fea0003800000 */
[----:B------:R-:W3:Y:S02]  /*0c10*/  LDC.64 R2, c[0x0][0x388] ;  /* 0x0000e200ff027b82 */ /* 0x000ee40000000a00 */
[----:B---3--:R-:W-:-:S06]  /*0c20*/  IMAD R0, R3, R2, RZ ;  /* 0x0000000203007224 */ /* 0x008fcc00078e02ff */
[----:B------:R-:W-:Y:S01]  /*0c30*/  BAR.SYNC.DEFER_BLOCKING 0x0 ;  /* 0x0000000000007b1d */ /* 0x000fe20000010000 */
[----:B------:R-:W-:-:S13]  /*0c40*/  ISETP.GE.AND P0, PT, R5, R0, PT ;  /* 0x000000000500720c */ /* 0x000fda0003f06270 */
[----:B------:R-:W-:Y:S05]  /*0c50*/  @P0 EXIT ;  /* 0x000000000000094d */ /* 0x000fea0003800000 */
[----:B------:R-:W-:Y:S01]  /*0c60*/  IABS R0, R3 ;  /* 0x0000000300007213 */ /* 0x000fe20000000000 */
[----:B------:R-:W3:Y:S01]  /*0c70*/  S2UR UR5, SR_CgaCtaId ;  /* 0x00000000000579c3 */ /* 0x000ee20000008800 */
[----:B-12---:R-:W-:Y:S01]  /*0c80*/  IABS R4, R2 ;  /* 0x0000000200047213 */ /* 0x006fe20000000000 */
[----:B------:R-:W-:Y:S01]  /*0c90*/  UMOV UR4, 0x400 ;  /* 0x0000040000047882 */ /* 0x000fe20000000000 */
[----:B0-----:R-:W0:Y:S01]  /*0ca0*/  I2F.RP R10, R0 ;  /* 0x00000000000a7306 */ /* 0x001e220000209400 */
[----:B------:R-:W-:Y:S01]  /*0cb0*/  ISETP.GE.AND P2, PT, R5, RZ, PT ;  /* 0x000000ff0500720c */ /* 0x000fe20003f46270 */
[----:B------:R-:W-:Y:S01]  /*0cc0*/  BSSY.RECONVERGENT B0, `(.L_x_30) ;  /* 0x0000039000007945 */ /* 0x000fe20003800200 */
[----:B------:R-:W-:-:S05]  /*0cd0*/  ISETP.NE.AND P1, PT, R3, RZ, PT ;  /* 0x000000ff0300720c */ /* 0x000fca0003f25270 */
[----:B------:R-:W1:Y:S08]  /*0ce0*/  I2F.RP R11, R4 ;  /* 0x00000004000b7306 */ /* 0x000e700000209400 */
[----:B0-----:R-:W0:Y:S01]  /*0cf0*/  MUFU.RCP R10, R10 ;  /* 0x0000000a000a7308 */ /* 0x001e220000001000 */
[----:B---3--:R-:W-:-:S07]  /*0d00*/  ULEA UR4, UR5, UR4, 0x18 ;  /* 0x0000000405047291 */ /* 0x008fce000f8ec0ff */
[----:B-1----:R-:W1:Y:S01]  /*0d10*/  MUFU.RCP R11, R11 ;  /* 0x0000000b000b7308 */ /* 0x002e620000001000 */
[----:B0-----:R-:W-:-:S07]  /*0d20*/  VIADD R8, R10, 0xffffffe ;  /* 0x0ffffffe0a087836 */ /* 0x001fce0000000000 */
[----:B------:R0:W2:Y:S01]  /*0d30*/  F2I.FTZ.U32.TRUNC.NTZ R9, R8 ;  /* 0x0000000800097305 */ /* 0x0000a2000021f000 */
[----:B-1----:R-:W-:Y:S01]  /*0d40*/  VIADD R6, R11, 0xffffffe ;  /* 0x0ffffffe0b067836 */ /* 0x002fe20000000000 */
[----:B------:R-:W-:-:S06]  /*0d50*/  IABS R11, R5 ;  /* 0x00000005000b7213 */ /* 0x000fcc0000000000 */
[----:B------:R1:W3:Y:S01]  /*0d60*/  F2I.FTZ.U32.TRUNC.NTZ R7, R6 ;  /* 0x0000000600077305 */ /* 0x0002e2000021f000 */
[----:B0-----:R-:W-:Y:S01]  /*0d70*/  IMAD.MOV.U32 R8, RZ, RZ, RZ ;  /* 0x000000ffff087224 */ /* 0x001fe200078e00ff */
[----:B--2---:R-:W-:Y:S01]  /*0d80*/  IADD3 R13, PT, PT, RZ, -R9, RZ ;  /* 0x80000009ff0d7210 */ /* 0x004fe20007ffe0ff */
[----:B-1----:R-:W-:-:S04]  /*0d90*/  IMAD.MOV.U32 R6, RZ, RZ, RZ ;  /* 0x000000ffff067224 */ /* 0x002fc800078e00ff */
[----:B------:R-:W-:Y:S02]  /*0da0*/  IMAD R13, R13, R0, RZ ;  /* 0x000000000d0d7224 */ /* 0x000fe400078e02ff */
[----:B---3--:R-:W-:Y:S02]  /*0db0*/  IMAD.MOV R15, RZ, RZ, -R7 ;  /* 0x000000ffff0f7224 */ /* 0x008fe400078e0a07 */
[----:B------:R-:W-:-:S04]  /*0dc0*/  IMAD.HI.U32 R9, R9, R13, R8 ;  /* 0x0000000d09097227 */ /* 0x000fc800078e0008 */
[----:B------:R-:W-:Y:S02]  /*0dd0*/  IMAD R13, R15, R4, RZ ;  /* 0x000000040f0d7224 */ /* 0x000fe400078e02ff */
[----:B------:R-:W-:-:S04]  /*0de0*/  IMAD.HI.U32 R9, R9, R11, RZ ;  /* 0x0000000b09097227 */ /* 0x000fc800078e00ff */
[----:B------:R-:W-:Y:S02]  /*0df0*/  IMAD.MOV R9, RZ, RZ, -R9 ;  /* 0x000000ffff097224 */ /* 0x000fe400078e0a09 */
[----:B------:R-:W-:-:S04]  /*0e00*/  IMAD.HI.U32 R6, R7, R13, R6 ;  /* 0x0000000d07067227 */ /* 0x000fc800078e0006 */
[----:B------:R-:W-:Y:S02]  /*0e10*/  IMAD R7, R0, R9, R11 ;  /* 0x0000000900077224 */ /* 0x000fe400078e020b */
[----:B------:R-:W-:-:S03]  /*0e20*/  IMAD.HI.U32 R6, R6, R11, RZ ;  /* 0x0000000b06067227 */ /* 0x000fc600078e00ff */
[----:B------:R-:W-:Y:S01]  /*0e30*/  ISETP.GT.U32.AND P0, PT, R0, R7, PT ;  /* 0x000000070000720c */ /* 0x000fe20003f04070 */
[----:B------:R-:W-:-:S04]  /*0e40*/  IMAD.MOV R9, RZ, RZ, -R6 ;  /* 0x000000ffff097224 */ /* 0x000fc800078e0a06 */
[----:B------:R-:W-:-:S05]  /*0e50*/  IMAD R9, R4, R9, R11 ;  /* 0x0000000904097224 */ /* 0x000fca00078e020b */
[----:B------:R-:W-:-:S03]  /*0e60*/  ISETP.GT.U32.AND P4, PT, R4, R9, PT ;  /* 0x000000090400720c */ /* 0x000fc60003f84070 */
[----:B------:R-:W-:-:S05]  /*0e70*/  @!P0 IMAD.IADD R7, R7, 0x1, -R0 ;  /* 0x0000000107078824 */ /* 0x000fca00078e0a00 */
[----:B------:R-:W-:-:S05]  /*0e80*/  ISETP.GT.U32.AND P0, PT, R0, R7, PT ;  /* 0x000000070000720c */ /* 0x000fca0003f04070 */
[----:B------:R-:W-:Y:S02]  /*0e90*/  @!P4 IMAD.IADD R9, R9, 0x1, -R4 ;  /* 0x000000010909c824 */ /* 0x000fe400078e0a04 */
[----:B------:R-:W-:Y:S01]  /*0ea0*/  @!P4 VIADD R6, R6, 0x1 ;  /* 0x000000010606c836 */ /* 0x000fe20000000000 */
[----:B------:R-:W-:Y:S02]  /*0eb0*/  ISETP.NE.AND P4, PT, R2, RZ, PT ;  /* 0x000000ff0200720c */ /* 0x000fe40003f85270 */
[----:B------:R-:W-:-:S03]  /*0ec0*/  ISETP.GE.U32.AND P3, PT, R9, R4, PT ;  /* 0x000000040900720c */ /* 0x000fc60003f66070 */
[----:B------:R-:W-:Y:S01]  /*0ed0*/  @!P0 IMAD.IADD R7, R7, 0x1, -R0 ;  /* 0x0000000107078824 */ /* 0x000fe200078e0a00 */
[C---:B------:R-:W-:Y:S01]  /*0ee0*/  LOP3.LUT R0, R5.reuse, R2, RZ, 0x3c, !PT ;  /* 0x0000000205007212 */ /* 0x040fe200078e3cff */
[----:B------:R-:W-:-:S03]  /*0ef0*/  IMAD.SHL.U32 R5, R5, 0x4, RZ ;  /* 0x0000000405057824 */ /* 0x000fc600078e00ff */
[----:B------:R-:W-:Y:S02]  /*0f00*/  ISETP.GE.AND P0, PT, R0, RZ, PT ;  /* 0x000000ff0000720c */ /* 0x000fe40003f06270 */
[----:B------:R-:W-:Y:S02]  /*0f10*/  @!P2 IADD3 R7, PT, PT, -R7, RZ, RZ ;  /* 0x000000ff0707a210 */ /* 0x000fe40007ffe1ff */
[----:B------:R-:W-:Y:S01]  /*0f20*/  @!P1 LOP3.LUT R7, RZ, R3, RZ, 0x33, !PT ;  /* 0x00000003ff079212 */ /* 0x000fe200078e33ff */
[----:B------:R-:W-:-:S08]  /*0f30*/  @P3 VIADD R6, R6, 0x1 ;  /* 0x0000000106063836 */ /* 0x000fd00000000000 */
[----:B------:R-:W-:Y:S01]  /*0f40*/  @!P0 IMAD.MOV R6, RZ, RZ, -R6 ;  /* 0x000000ffff068224 */ /* 0x000fe200078e0a06 */
[C---:B------:R-:W-:Y:S02]  /*0f50*/  ISETP.GE.AND P0, PT, R7.reuse, 0x1, PT ;  /* 0x000000010700780c */ /* 0x040fe40003f06270 */
[----:B------:R-:W-:Y:S02]  /*0f60*/  @!P4 LOP3.LUT R6, RZ, R2, RZ, 0x33, !PT ;  /* 0x00000002ff06c212 */ /* 0x000fe400078e33ff */
[----:B------:R-:W-:-:S05]  /*0f70*/  SEL R9, R7, R3, P0 ;  /* 0x0000000307097207 */ /* 0x000fca0000000000 */
[----:B------:R-:W-:-:S05]  /*0f80*/  IMAD R9, R6, R2, R9 ;  /* 0x0000000206097224 */ /* 0x000fca00078e0209 */
[----:B------:R-:W-:Y:S02]  /*0f90*/  LEA R0, R9, UR4, 0x4 ;  /* 0x0000000409007c11 */ /* 0x000fe4000f8e20ff */
[----:B------:R-:W0:Y:S04]  /*0fa0*/  LDC.64 R8, c[0x0][0x380] ;  /* 0x0000e000ff087b82 */ /* 0x000e280000000a00 */
[----:B------:R-:W1:Y:S01]  /*0fb0*/  LDS R0, [R0+-0x10] ;  /* 0xfffff00000007984 */ /* 0x000e620000000800 */
[----:B0-----:R-:W-:Y:S01]  /*0fc0*/  IMAD.WIDE R4, R5, 0x4, R8 ;  /* 0x0000000405047825 */ /* 0x001fe200078e0208 */
[----:B-1----:R-:W-:-:S13]  /*0fd0*/  ISETP.NE.AND P0, PT, R0, RZ, PT ;  /* 0x000000ff0000720c */ /* 0x002fda0003f05270 */
[----:B------:R-:W-:Y:S05]  /*0fe0*/  @!P0 BRA `(.L_x_31) ;  /* 0x0000000000148947 */ /* 0x000fea0003800000 */
[----:B------:R-:W-:-:S13]  /*0ff0*/  ISETP.NE.AND P0, PT, R0, 0x1, PT ;  /* 0x000000010000780c */ /* 0x000fda0003f05270 */
[----:B------:R-:W-:Y:S05]  /*1000*/  @P0 BRA `(.L_x_32) ;  /* 0x0000000000100947 */ /* 0x000fea0003800000 */
[----:B------:R-:W-:-:S05]  /*1010*/  IMAD.MOV.U32 R9, RZ, RZ, 0x1 ;  /* 0x00000001ff097424 */ /* 0x000fca00078e00ff */
[----:B------:R1:W-:Y:S01]  /*1020*/  STG.E desc[UR6][R4.64], R9 ;  /* 0x0000000904007986 */ /* 0x0003e2000c101906 */
[----:B------:R-:W-:Y:S05]  /*1030*/  BRA `(.L_x_32) ;  /* 0x0000000000047947 */ /* 0x000fea0003800000 */
.L_x_31:
[----:B------:R0:W-:Y:S02]  /*1040*/  STG.E desc[UR6][R4.64], RZ ;  /* 0x000000ff04007986 */ /* 0x0001e4000c101906 */
.L_x_32:
[----:B------:R-:W-:Y:S05]  /*1050*/  BSYNC.RECONVERGENT B0 ;  /* 0x0000000000007941 */ /* 0x000fea0003800200 */
.L_x_30:
[----:B------:R-:W-:Y:S01]  /*1060*/  VIADD R0, R7, 0x1 ;  /* 0x0000000107007836 */ /* 0x000fe20000000000 */
[----:B------:R-:W-:Y:S04]  /*1070*/  BSSY.RECONVERGENT B0, `(.L_x_33) ;  /* 0x000000e000007945 */ /* 0x000fe80003800200 */
[----:B------:R-:W-:-:S04]  /*1080*/  ISETP.NE.AND P0, PT, R0, R3, PT ;  /* 0x000000030000720c */ /* 0x000fc80003f05270 */
[----:B------:R-:W-:-:S05]  /*1090*/  SEL R3, R0, RZ, P0 ;  /* 0x000000ff00037207 */ /* 0x000fca0000000000 */
[----:B------:R-:W-:-:S05]  /*10a0*/  IMAD R3, R6, R2, R3 ;  /* 0x0000000206037224 */ /* 0x000fca00078e0203 */
[----:B------:R-:W-:-:S06]  /*10b0*/  LEA R3, R3, UR4, 0x4 ;  /* 0x0000000403037c11 */ /* 0x000fcc000f8e20ff */
[----:B------:R-:W2:Y:S02]  /*10c0*/  LDS R3, [R3+0x8] ;  /* 0x0000080003037984 */ /* 0x000ea40000000800 */
[----:B--2---:R-:W-:-:S13]  /*10d0*/  ISETP.NE.AND P0, PT, R3, RZ, PT ;  /* 0x000000ff0300720c */ /* 0x004fda0003f05270 */
[----:B------:R-:W-:Y:S05]  /*10e0*/  @!P0 BRA `(.L_x_34) ;  /* 0x0000000000148947 */ /* 0x000fea0003800000 */
[----:B------:R-:W-:-:S13]  /*10f0*/  ISETP.NE.AND P0, PT, R3, 0x1, PT ;  /* 0x000000010300780c */ /* 0x000fda0003f05270 */
[----:B------:R-:W-:Y:S05]  /*1100*/  @P0 BRA `(.L_x_35) ;  /* 0x0000000000100947 */ /* 0x000fea0003800000 */
[----:B------:R-:W-:-:S05]  /*1110*/  IMAD.MOV.U32 R3, RZ, RZ, 0x1 ;  /* 0x00000001ff037424 */ /* 0x000fca00078e00ff */
[----:B------:R2:W-:Y:S01]  /*1120*/  STG.E desc[UR6][R4.64+0x8], R3 ;  /* 0x0000080304007986 */ /* 0x0005e2000c101906 */
[----:B------:R-:W-:Y:S05]  /*1130*/  BRA `(.L_x_35) ;  /* 0x0000000000047947 */ /* 0x000fea0003800000 */
.L_x_34:
[----:B------:R3:W-:Y:S02]  /*1140*/  STG.E desc[UR6][R4.64+0x8], RZ ;  /* 0x000008ff04007986 */ /* 0x0007e4000c101906 */
.L_x_35:
[----:B------:R-:W-:Y:S05]  /*1150*/  BSYNC.RECONVERGENT B0 ;  /* 0x0000000000007941 */ /* 0x000fea0003800200 */
.L_x_33:
[C---:B------:R-:W-:Y:S01]  /*1160*/  ISETP.GE.AND P0, PT, R6.reuse, 0x1, PT ;  /* 0x000000010600780c */ /* 0x040fe20003f06270 */
[----:B------:R-:W-:Y:S03]  /*1170*/  BSSY.RECONVERGENT B0, `(.L_x_36) ;  /* 0x000000e000007945 */ /* 0x000fe60003800200 */
[----:B------:R-:W-:-:S05]  /*1180*/  SEL R0, R6, R2, P0 ;  /* 0x0000000206007207 */ /* 0x000fca0000000000 */
[----:B------:R-:W-:-:S04]  /*1190*/  VIADD R0, R0, 0xffffffff ;  /* 0xffffffff00007836 */ /* 0x000fc80000000000 */
[----:B------:R-:W-:-:S05]  /*11a0*/  IMAD R0, R0, R2, R7 ;  /* 0x0000000200007224 */ /* 0x000fca00078e0207 */
[----:B------:R-:W-:-:S06]  /*11b0*/  LEA R0, R0, UR4, 0x4 ;  /* 0x0000000400007c11 */ /* 0x000fcc000f8e20ff */
[----:B------:R-:W4:Y:S02]  /*11c0*/  LDS R0, [R0+0x4] ;  /* 0x0000040000007984 */ /* 0x000f240000000800 */
[----:B----4-:R-:W-:-:S13]  /*11d0*/  ISETP.NE.AND P0, PT, R0, RZ, PT ;  /* 0x000000ff0000720c */ /* 0x010fda0003f05270 */
[----:B------:R-:W-:Y:S05]  /*11e0*/  @!P0 BRA `(.L_x_37) ;  /* 0x0000000000148947 */ /* 0x000fea0003800000 */
[----:B------:R-:W-:-:S13]  /*11f0*/  ISETP.NE.AND P0, PT, R0, 0x1, PT ;  /* 0x000000010000780c */ /* 0x000fda0003f05270 */
[----:B------:R-:W-:Y:S05]  /*1200*/  @P0 BRA `(.L_x_38) ;  /* 0x0000000000100947 */ /* 0x000fea0003800000 */
[----:B--2---:R-:W-:-:S05]  /*1210*/  IMAD.MOV.U32 R3, RZ, RZ, 0x1 ;  /* 0x00000001ff037424 */ /* 0x004fca00078e00ff */
[----:B------:R2:W-:Y:S01]  /*1220*/  STG.E desc[UR6][R4.64+0x4], R3 ;  /* 0x0000040304007986 */ /* 0x0005e2000c101906 */
[----:B------:R-:W-:Y:S05]  /*1230*/  BRA `(.L_x_38) ;  /* 0x0000000000047947 */ /* 0x000fea0003800000 */
.L_x_37:
[----:B------:R4:W-:Y:S02]  /*1240*/  STG.E desc[UR6][R4.64+0x4], RZ ;  /* 0x000004ff04007986 */ /* 0x0009e4000c101906 */
.L_x_38:
[----:B------:R-:W-:Y:S05]  /*1250*/  BSYNC.RECONVERGENT B0 ;  /* 0x0000000000007941 */ /* 0x000fea0003800200 */
.L_x_36:
[----:B--2---:R-:W-:-:S05]  /*1260*/  VIADD R3, R6, 0x1 ;  /* 0x0000000106037836 */ /* 0x004fca0000000000 */
        /* <DEDUP_REMOVED lines=8> */
[----:B------:R-:W-:Y:S05]  /*12f0*/  @P0 EXIT ;  /* 0x000000000000094d */ /* 0x000fea0003800000 */
[----:B------:R-:W-:-:S05]  /*1300*/  IMAD.MOV.U32 R3, RZ, RZ, 0x1 ;  /* 0x00000001ff037424 */ /* 0x000fca00078e00ff */
[----:B------:R-:W-:Y:S01]  /*1310*/  STG.E desc[UR6][R4.64+0xc], R3 ;  /* 0x00000c0304007986 */ /* 0x000fe2000c101906 */
[----:B------:R-:W-:Y:S05]  /*1320*/  EXIT ;  /* 0x000000000000794d */ /* 0x000fea0003800000 */
.L_x_39:
[----:B------:R-:W-:Y:S01]  /*1330*/  STG.E desc[UR6][R4.64+0xc], RZ ;  /* 0x00000cff04007986 */ /* 0x000fe2000c101906 */
[----:B------:R-:W-:Y:S05]  /*1340*/  EXIT ;  /* 0x000000000000794d */ /* 0x000fea0003800000 */
.L_x_40:
[----:B------:R-:W-:-:S00]  /*1350*/  BRA `(.L_x_40) ;  /* 0xfffffffc00fc7947 */ /* 0x000fc0000383ffff */
[----:B------:R-:W-:-:S00]  /*1360*/  NOP ;  /* 0x0000000000007918 */ /* 0x000fc00000000000 */
        /* <DEDUP_REMOVED lines=9> */
.L_x_41:


//--------------------- .nv.shared._Z17step_periodic_AosPiii --------------------------
	.section	.nv.shared._Z17step_periodic_AosPiii,"aw",@nobits
	.sectionflags	@""
	.align	16
	.zero		1024


//--------------------- .nv.shared.reserved.0     --------------------------
	.section	.nv.shared.reserved.0,"aw",@nobits
	.weak		__nv_reservedSMEM_offset_0_alias
	.size		__nv_reservedSMEM_offset_0_alias, 0, 64
	.other		__nv_reservedSMEM_offset_0_alias,@"STO_CUDA_RESERVED_SHARED STV_DEFAULT"
__nv_reservedSMEM_offset_0_alias:
	.zero		0
	.zero		64


//--------------------- .nv.constant0._Z17step_periodic_AosPiii --------------------------
	.section	.nv.constant0._Z17step_periodic_AosPiii,"a",@progbits
	.sectionflags	@""
	.align	4
.nv.constant0._Z17step_periodic_AosPiii:
	.zero		912


//--------------------- SYMBOLS --------------------------

	.type		.nv.reservedSmem.offset0,@object
	.size		.nv.reservedSmem.offset0,0x4
	.type		.nv.reservedSmem.cap,@object
	.size		.nv.reservedSmem.cap,0x4
